//
// Generated by NVIDIA NVVM Compiler
//
// Compiler Build ID: CL-36424714
// Cuda compilation tools, release 13.0, V13.0.88
// Based on NVVM 20.0.0
//

.version 9.0
.target sm_100
.address_size 64

	// .globl	_Z11convolutionPiS_S_ii

.visible .entry _Z11convolutionPiS_S_ii(
	.param .u64 .ptr .align 1 _Z11convolutionPiS_S_ii_param_0,
	.param .u64 .ptr .align 1 _Z11convolutionPiS_S_ii_param_1,
	.param .u64 .ptr .align 1 _Z11convolutionPiS_S_ii_param_2,
	.param .u32 _Z11convolutionPiS_S_ii_param_3,
	.param .u32 _Z11convolutionPiS_S_ii_param_4
)
{
	.reg .pred 	%p<2>;
	.reg .b32 	%r<12>;
	.reg .b64 	%rd<13>;

	ld.param.u64 	%rd1, [_Z11convolutionPiS_S_ii_param_0];
	ld.param.u64 	%rd2, [_Z11convolutionPiS_S_ii_param_1];
	ld.param.u64 	%rd3, [_Z11convolutionPiS_S_ii_param_2];
	ld.param.u32 	%r4, [_Z11convolutionPiS_S_ii_param_3];
	ld.param.u32 	%r5, [_Z11convolutionPiS_S_ii_param_4];
	mov.u32 	%r1, %tid.x;
	mov.u32 	%r2, %tid.y;
	not.b32 	%r6, %r2;
	add.s32 	%r7, %r1, %r6;
	add.s32 	%r3, %r7, %r5;
	setp.ge.s32 	%p1, %r3, %r4;
	@%p1 bra 	$L__BB0_2;
	cvta.to.global.u64 	%rd4, %rd1;
	cvta.to.global.u64 	%rd5, %rd2;
	cvta.to.global.u64 	%rd6, %rd3;
	mul.wide.s32 	%rd7, %r3, 4;
	add.s64 	%rd8, %rd6, %rd7;
	mul.wide.u32 	%rd9, %r1, 4;
	add.s64 	%rd10, %rd4, %rd9;
	ld.global.u32 	%r8, [%rd10];
	mul.wide.u32 	%rd11, %r2, 4;
	add.s64 	%rd12, %rd5, %rd11;
	ld.global.u32 	%r9, [%rd12];
	mul.lo.s32 	%r10, %r9, %r8;
	atom.global.add.u32 	%r11, [%rd8], %r10;
$L__BB0_2:
	ret;

}


// ===== COMPILED SASS (sm_100) =====

	.target	sm_100

	.elftype	@"ET_EXEC"


//--------------------- .note.nv.tkinfo           --------------------------
	.section	.note.nv.tkinfo,"",@"SHT_NOTE"
	.sectionflags	@"SHF_NOTE_NV_TKINFO"
	.tkinfo
        /*0018*/ 	.word	0x00000002
        /*0030*/ 	.string	""
        /*0030*/ 	.string	"ptxas"
        /*0030*/ 	.string	"Cuda compilation tools, release 13.0, V13.0.88"
        /*0030*/ 	.string	"Build cuda_13.0.r13.0/compiler.36424714_0"
        /*0030*/ 	.string	"-arch sm_100 -m 64 "



//--------------------- .note.nv.cuinfo           --------------------------
	.section	.note.nv.cuinfo,"",@"SHT_NOTE"
	.sectionflags	@"SHF_NOTE_NV_CUINFO"
        /*0018*/ 	.short	0x0002
        /*001a*/ 	.short	0x0064
        /*001c*/ 	.short	0x0082
	.zero		2


//--------------------- .nv.info                  --------------------------
	.section	.nv.info,"",@"SHT_CUDA_INFO"
	.align	4


	//----- nvinfo : EIATTR_REGCOUNT
	.align		4
        /*0000*/ 	.byte	0x04, 0x2f
        /*0002*/ 	.short	(.L_1 - .L_0)
	.align		4
.L_0:
        /*0004*/ 	.word	index@(_Z11convolutionPiS_S_ii)
        /*0008*/ 	.word	0x0000000e


	//----- nvinfo : EIATTR_FRAME_SIZE
	.align		4
.L_1:
        /*000c*/ 	.byte	0x04, 0x11
        /*000e*/ 	.short	(.L_3 - .L_2)
	.align		4
.L_2:
        /*0010*/ 	.word	index@(_Z11convolutionPiS_S_ii)
        /*0014*/ 	.word	0x00000000


	//----- nvinfo : EIATTR_MIN_STACK_SIZE
	.align		4
.L_3:
        /*0018*/ 	.byte	0x04, 0x12
        /*001a*/ 	.short	(.L_5 - .L_4)
	.align		4
.L_4:
        /*001c*/ 	.word	index@(_Z11convolutionPiS_S_ii)
        /*0020*/ 	.word	0x00000000
.L_5:


//--------------------- .nv.compat                --------------------------
	.section	.nv.compat,"",@"SHT_CUDA_COMPAT_INFO"
	.align	4
        /*0000*/ 	.byte	0x02, 0x09, 0x00, 0x00, 0x02, 0x02, 0x01, 0x00, 0x02, 0x05, 0x05, 0x00, 0x03, 0x07, 0x01, 0x01
        /*0010*/ 	.byte	0x02, 0x03, 0x00, 0x00, 0x02, 0x06, 0x01, 0x00, 0x04, 0x0b, 0x08, 0x00, 0x09, 0x00, 0x00, 0x00
        /*0020*/ 	.byte	0x00, 0x00, 0x00, 0x00


//--------------------- .nv.info._Z11convolutionPiS_S_ii --------------------------
	.section	.nv.info._Z11convolutionPiS_S_ii,"",@"SHT_CUDA_INFO"
	.sectionflags	@""
	.align	4


	//----- nvinfo : EIATTR_CUDA_API_VERSION
	.align		4
        /*0000*/ 	.byte	0x04, 0x37
        /*0002*/ 	.short	(.L_7 - .L_6)
.L_6:
        /*0004*/ 	.word	0x00000082


	//----- nvinfo : EIATTR_KPARAM_INFO
	.align		4
.L_7:
        /*0008*/ 	.byte	0x04, 0x17
        /*000a*/ 	.short	(.L_9 - .L_8)
.L_8:
        /*000c*/ 	.word	0x00000000
        /*0010*/ 	.short	0x0004
        /*0012*/ 	.short	0x001c
        /*0014*/ 	.byte	0x00, 0xf0, 0x11, 0x00


	//----- nvinfo : EIATTR_KPARAM_INFO
	.align		4
.L_9:
        /*0018*/ 	.byte	0x04, 0x17
        /*001a*/ 	.short	(.L_11 - .L_10)
.L_10:
        /*001c*/ 	.word	0x00000000
        /*0020*/ 	.short	0x0003
        /*0022*/ 	.short	0x0018
        /*0024*/ 	.byte	0x00, 0xf0, 0x11, 0x00


	//----- nvinfo : EIATTR_KPARAM_INFO
	.align		4
.L_11:
        /*0028*/ 	.byte	0x04, 0x17
        /*002a*/ 	.short	(.L_13 - .L_12)
.L_12:
        /*002c*/ 	.word	0x00000000
        /*0030*/ 	.short	0x0002
        /*0032*/ 	.short	0x0010
        /*0034*/ 	.byte	0x00, 0xf5, 0x21, 0x00


	//----- nvinfo : EIATTR_KPARAM_INFO
	.align		4
.L_13:
        /*0038*/ 	.byte	0x04, 0x17
        /*003a*/ 	.short	(.L_15 - .L_14)
.L_14:
        /*003c*/ 	.word	0x00000000
        /*0040*/ 	.short	0x0001
        /*0042*/ 	.short	0x0008
        /*0044*/ 	.byte	0x00, 0xf5, 0x21, 0x00


	//----- nvinfo : EIATTR_KPARAM_INFO
	.align		4
.L_15:
        /*0048*/ 	.byte	0x04, 0x17
        /*004a*/ 	.short	(.L_17 - .L_16)
.L_16:
        /*004c*/ 	.word	0x00000000
        /*0050*/ 	.short	0x0000
        /*0052*/ 	.short	0x0000
        /*0054*/ 	.byte	0x00, 0xf5, 0x21, 0x00


	//----- nvinfo : EIATTR_SPARSE_MMA_MASK
	.align		4
.L_17:
        /*0058*/ 	.byte	0x03, 0x50
        /*005a*/ 	.short	0x0000


	//----- nvinfo : EIATTR_MAXREG_COUNT
	.align		4
        /*005c*/ 	.byte	0x03, 0x1b
        /*005e*/ 	.short	0x00ff


	//----- nvinfo : EIATTR_MERCURY_ISA_VERSION
	.align		4
        /*0060*/ 	.byte	0x03, 0x5f
        /*0062*/ 	.short	0x0101


	//----- nvinfo : EIATTR_VRC_CTA_INIT_COUNT
	.align		4
        /*0064*/ 	.byte	0x02, 0x4a
	.zero		1
	.zero		1


	//----- nvinfo : EIATTR_EXIT_INSTR_OFFSETS
	.align		4
        /*0068*/ 	.byte	0x04, 0x1c
        /*006a*/ 	.short	(.L_19 - .L_18)


	//   ....[0]....
.L_18:
        /*006c*/ 	.word	0x00000070


	//   ....[1]....
        /*0070*/ 	.word	0x00000130


	//----- nvinfo : EIATTR_CBANK_PARAM_SIZE
	.align		4
.L_19:
        /*0074*/ 	.byte	0x03, 0x19
        /*0076*/ 	.short	0x0020


	//----- nvinfo : EIATTR_PARAM_CBANK
	.align		4
        /*0078*/ 	.byte	0x04, 0x0a
        /*007a*/ 	.short	(.L_21 - .L_20)
	.align		4
.L_20:
        /*007c*/ 	.word	index@(.nv.constant0._Z11convolutionPiS_S_ii)
        /*0080*/ 	.short	0x0380
        /*0082*/ 	.short	0x0020


	//----- nvinfo : EIATTR_SW_WAR
	.align		4
.L_21:
        /*0084*/ 	.byte	0x04, 0x36
        /*0086*/ 	.short	(.L_23 - .L_22)
.L_22:
        /*0088*/ 	.word	0x00000008
.L_23:


//--------------------- .nv.callgraph             --------------------------
	.section	.nv.callgraph,"",@"SHT_CUDA_CALLGRAPH"
	.align	4
	.sectionentsize	8
	.align		4
        /*0000*/ 	.word	0x00000000
	.align		4
        /*0004*/ 	.word	0xffffffff
	.align		4
        /*0008*/ 	.word	0x00000000
	.align		4
        /*000c*/ 	.word	0xfffffffe
	.align		4
        /*0010*/ 	.word	0x00000000
	.align		4
        /*0014*/ 	.word	0xfffffffd
	.align		4
        /*0018*/ 	.word	0x00000000
	.align		4
        /*001c*/ 	.word	0xfffffffc


//--------------------- .text._Z11convolutionPiS_S_ii --------------------------
	.section	.text._Z11convolutionPiS_S_ii,"ax",@progbits
	.align	128
        .global         _Z11convolutionPiS_S_ii
        .type           _Z11convolutionPiS_S_ii,@function
        .size           _Z11convolutionPiS_S_ii,(.L_x_1 - _Z11convolutionPiS_S_ii)
        .other          _Z11convolutionPiS_S_ii,@"STO_CUDA_ENTRY STV_DEFAULT"
_Z11convolutionPiS_S_ii:
.text._Z11convolutionPiS_S_ii:
[----:B------:R-:W-:Y:S01]  /*0000*/  LDC R1, c[0x0][0x37c] ;  /* 0x0000df00ff017b82 */ /* 0x000fe20000000800 */
[----:B------:R-:W0:Y:S01]  /*0010*/  S2R R11, SR_TID.Y ;  /* 0x00000000000b7919 */ /* 0x000e220000002200 */
[----:B------:R-:W1:Y:S01]  /*0020*/  LDCU.64 UR4, c[0x0][0x398] ;  /* 0x00007300ff0477ac */ /* 0x000e620008000a00 */
[----:B------:R-:W1:Y:S01]  /*0030*/  S2R R3, SR_TID.X ;  /* 0x0000000000037919 */ /* 0x000e620000002100 */
[----:B0-----:R-:W-:-:S04]  /*0040*/  LOP3.LUT R0, RZ, R11, RZ, 0x33, !PT ;  /* 0x0000000bff007212 */ /* 0x001fc800078e33ff */
[----:B-1----:R-:W-:-:S04]  /*0050*/  IADD3 R9, PT, PT, R3, UR5, R0 ;  /* 0x0000000503097c10 */ /* 0x002fc8000fffe000 */
[----:B------:R-:W-:-:S13]  /*0060*/  ISETP.GE.AND P0, PT, R9, UR4, PT ;  /* 0x0000000409007c0c */ /* 0x000fda000bf06270 */
[----:B------:R-:W-:Y:S05]  /*0070*/  @P0 EXIT ;  /* 0x000000000000094d */ /* 0x000fea0003800000 */
[----:B------:R-:W0:Y:S01]  /*0080*/  LDC.64 R4, c[0x0][0x380] ;  /* 0x0000e000ff047b82 */ /* 0x000e220000000a00 */
[----:B------:R-:W1:Y:S07]  /*0090*/  LDCU.64 UR4, c[0x0][0x358] ;  /* 0x00006b00ff0477ac */ /* 0x000e6e0008000a00 */
[----:B------:R-:W2:Y:S01]  /*00a0*/  LDC.64 R6, c[0x0][0x388] ;  /* 0x0000e200ff067b82 */ /* 0x000ea20000000a00 */
[----:B0-----:R-:W-:-:S07]  /*00b0*/  IMAD.WIDE.U32 R4, R3, 0x4, R4 ;  /* 0x0000000403047825 */ /* 0x001fce00078e0004 */
[----:B------:R-:W0:Y:S01]  /*00c0*/  LDC.64 R2, c[0x0][0x390] ;  /* 0x0000e400ff027b82 */ /* 0x000e220000000a00 */
[----:B-1----:R-:W3:Y:S01]  /*00d0*/  LDG.E R4, desc[UR4][R4.64] ;  /* 0x0000000404047981 */ /* 0x002ee2000c1e1900 */
[----:B--2---:R-:W-:-:S06]  /*00e0*/  IMAD.WIDE.U32 R6, R11, 0x4, R6 ;  /* 0x000000040b067825 */ /* 0x004fcc00078e0006 */
[----:B------:R-:W3:Y:S01]  /*00f0*/  LDG.E R7, desc[UR4][R6.64] ;  /* 0x0000000406077981 */ /* 0x000ee2000c1e1900 */
[----:B0-----:R-:W-:-:S04]  /*0100*/  IMAD.WIDE R2, R9, 0x4, R2 ;  /* 0x0000000409027825 */ /* 0x001fc800078e0202 */
[----:B---3--:R-:W-:-:S05]  /*0110*/  IMAD R9, R4, R7, RZ ;  /* 0x0000000704097224 */ /* 0x008fca00078e02ff */
[----:B------:R-:W-:Y:S01]  /*0120*/  REDG.E.ADD.STRONG.GPU desc[UR4][R2.64], R9 ;  /* 0x000000090200798e */ /* 0x000fe2000c12e104 */
[----:B------:R-:W-:Y:S05]  /*0130*/  EXIT ;  /* 0x000000000000794d */ /* 0x000fea0003800000 */
.L_x_0:
[----:B------:R-:W-:-:S00]  /*0140*/  BRA `(.L_x_0) ;  /* 0xfffffffc00fc7947 */ /* 0x000fc0000383ffff */
[----:B------:R-:W-:-:S00]  /*0150*/  NOP ;  /* 0x0000000000007918 */ /* 0x000fc00000000000 */
        /* <DEDUP_REMOVED lines=10> */
.L_x_1:


//--------------------- .nv.shared.reserved.0     --------------------------
	.section	.nv.shared.reserved.0,"aw",@nobits
	.weak		__nv_reservedSMEM_offset_0_alias
	.size		__nv_reservedSMEM_offset_0_alias, 0, 64
	.other		__nv_reservedSMEM_offset_0_alias,@"STO_CUDA_RESERVED_SHARED STV_DEFAULT"
__nv_reservedSMEM_offset_0_alias:
	.zero		0
	.zero		64


//--------------------- .nv.constant0._Z11convolutionPiS_S_ii --------------------------
	.section	.nv.constant0._Z11convolutionPiS_S_ii,"a",@progbits
	.sectionflags	@""
	.align	4
.nv.constant0._Z11convolutionPiS_S_ii:
	.zero		928


//--------------------- SYMBOLS --------------------------

	.type		.nv.reservedSmem.offset0,@object
	.size		.nv.reservedSmem.offset0,0x4
